	.headerflags	@"EF_CUDA_TEXMODE_UNIFIED EF_CUDA_64BIT_ADDRESS EF_CUDA_ACCELERATORS EF_CUDA_SM90 EF_CUDA_VIRTUAL_SM(EF_CUDA_SM90)"
	.elftype	@"ET_EXEC"


//--------------------- .nv.info                  --------------------------
	.section	.nv.info,"",@"SHT_CUDA_INFO"
	.align	4


	//----- nvinfo : EIATTR_REGCOUNT
	.align		4
        /*0000*/ 	.byte	0x04, 0x2f
        /*0002*/ 	.short	(.L_1 - .L_0)
	.align		4
.L_0:
        /*0004*/ 	.word	index@(triton_poi_fused__unsafe_index_add_mul_sub_56)
        /*0008*/ 	.word	0x00000019


	//----- nvinfo : EIATTR_MIN_STACK_SIZE
	.align		4
.L_1:
        /*000c*/ 	.byte	0x04, 0x12
        /*000e*/ 	.short	(.L_3 - .L_2)
	.align		4
.L_2:
        /*0010*/ 	.word	index@(triton_poi_fused__unsafe_index_add_mul_sub_56)
        /*0014*/ 	.word	0x00000000


	//----- nvinfo : EIATTR_FRAME_SIZE
	.align		4
.L_3:
        /*0018*/ 	.byte	0x04, 0x11
        /*001a*/ 	.short	(.L_5 - .L_4)
	.align		4
.L_4:
        /*001c*/ 	.word	index@(triton_poi_fused__unsafe_index_add_mul_sub_56)
        /*0020*/ 	.word	0x00000000


	//----- nvinfo : EIATTR_MIN_STACK_SIZE
	.align		4
.L_5:
        /*0024*/ 	.byte	0x04, 0x12
        /*0026*/ 	.short	(.L_7 - .L_6)
	.align		4
.L_6:
        /*0028*/ 	.word	index@(triton_poi_fused__unsafe_index_add_mul_sub_56)
        /*002c*/ 	.word	0x00000000
.L_7:


//--------------------- .nv.info.triton_poi_fused__unsafe_index_add_mul_sub_56 --------------------------
	.section	.nv.info.triton_poi_fused__unsafe_index_add_mul_sub_56,"",@"SHT_CUDA_INFO"
	.sectionflags	@""
	.align	4


	//----- nvinfo : EIATTR_CUDA_API_VERSION
	.align		4
        /*0000*/ 	.byte	0x04, 0x37
        /*0002*/ 	.short	(.L_9 - .L_8)
.L_8:
        /*0004*/ 	.word	0x0000007c


	//----- nvinfo : EIATTR_KPARAM_INFO
	.align		4
.L_9:
        /*0008*/ 	.byte	0x04, 0x17
        /*000a*/ 	.short	(.L_11 - .L_10)
.L_10:
        /*000c*/ 	.word	0x00000000
        /*0010*/ 	.short	0x0006
        /*0012*/ 	.short	0x0030
        /*0014*/ 	.byte	0x00, 0xf0, 0x11, 0x00


	//----- nvinfo : EIATTR_KPARAM_INFO
	.align		4
.L_11:
        /*0018*/ 	.byte	0x04, 0x17
        /*001a*/ 	.short	(.L_13 - .L_12)
.L_12:
        /*001c*/ 	.word	0x00000000
        /*0020*/ 	.short	0x0005
        /*0022*/ 	.short	0x0028
        /*0024*/ 	.byte	0x00, 0xf4, 0x21, 0x00


	//----- nvinfo : EIATTR_KPARAM_INFO
	.align		4
.L_13:
        /*0028*/ 	.byte	0x04, 0x17
        /*002a*/ 	.short	(.L_15 - .L_14)
.L_14:
        /*002c*/ 	.word	0x00000000
        /*0030*/ 	.short	0x0004
        /*0032*/ 	.short	0x0020
        /*0034*/ 	.byte	0x00, 0xf4, 0x21, 0x00


	//----- nvinfo : EIATTR_KPARAM_INFO
	.align		4
.L_15:
        /*0038*/ 	.byte	0x04, 0x17
        /*003a*/ 	.short	(.L_17 - .L_16)
.L_16:
        /*003c*/ 	.word	0x00000000
        /*0040*/ 	.short	0x0003
        /*0042*/ 	.short	0x0018
        /*0044*/ 	.byte	0x00, 0xf4, 0x21, 0x00


	//----- nvinfo : EIATTR_KPARAM_INFO
	.align		4
.L_17:
        /*0048*/ 	.byte	0x04, 0x17
        /*004a*/ 	.short	(.L_19 - .L_18)
.L_18:
        /*004c*/ 	.word	0x00000000
        /*0050*/ 	.short	0x0002
        /*0052*/ 	.short	0x0010
        /*0054*/ 	.byte	0x00, 0xf4, 0x21, 0x00


	//----- nvinfo : EIATTR_KPARAM_INFO
	.align		4
.L_19:
        /*0058*/ 	.byte	0x04, 0x17
        /*005a*/ 	.short	(.L_21 - .L_20)
.L_20:
        /*005c*/ 	.word	0x00000000
        /*0060*/ 	.short	0x0001
        /*0062*/ 	.short	0x0008
        /*0064*/ 	.byte	0x00, 0xf4, 0x21, 0x00


	//----- nvinfo : EIATTR_KPARAM_INFO
	.align		4
.L_21:
        /*0068*/ 	.byte	0x04, 0x17
        /*006a*/ 	.short	(.L_23 - .L_22)
.L_22:
        /*006c*/ 	.word	0x00000000
        /*0070*/ 	.short	0x0000
        /*0072*/ 	.short	0x0000
        /*0074*/ 	.byte	0x00, 0xf4, 0x21, 0x00


	//----- nvinfo : EIATTR_SPARSE_MMA_MASK
	.align		4
.L_23:
        /*0078*/ 	.byte	0x03, 0x50
        /*007a*/ 	.short	0x0000


	//----- nvinfo : EIATTR_MAXREG_COUNT
	.align		4
        /*007c*/ 	.byte	0x03, 0x1b
        /*007e*/ 	.short	0x00ff


	//----- nvinfo : EIATTR_EXIT_INSTR_OFFSETS
	.align		4
        /*0080*/ 	.byte	0x04, 0x1c
        /*0082*/ 	.short	(.L_25 - .L_24)


	//   ....[0]....
.L_24:
        /*0084*/ 	.word	0x000004e0


	//----- nvinfo : EIATTR_REQNTID
	.align		4
.L_25:
        /*0088*/ 	.byte	0x04, 0x10
        /*008a*/ 	.short	(.L_27 - .L_26)
.L_26:
        /*008c*/ 	.word	0x00000080
        /*0090*/ 	.word	0x00000001
        /*0094*/ 	.word	0x00000001


	//----- nvinfo : EIATTR_CBANK_PARAM_SIZE
	.align		4
.L_27:
        /*0098*/ 	.byte	0x03, 0x19
        /*009a*/ 	.short	0x0034


	//----- nvinfo : EIATTR_PARAM_CBANK
	.align		4
        /*009c*/ 	.byte	0x04, 0x0a
        /*009e*/ 	.short	(.L_29 - .L_28)
	.align		4
.L_28:
        /*00a0*/ 	.word	index@(.nv.constant0.triton_poi_fused__unsafe_index_add_mul_sub_56)
        /*00a4*/ 	.short	0x0210
        /*00a6*/ 	.short	0x0034


	//----- nvinfo : EIATTR_SW_WAR
	.align		4
.L_29:
        /*00a8*/ 	.byte	0x04, 0x36
        /*00aa*/ 	.short	(.L_31 - .L_30)
.L_30:
        /*00ac*/ 	.word	0x00000008
.L_31:


//--------------------- .nv.callgraph             --------------------------
	.section	.nv.callgraph,"",@"SHT_CUDA_CALLGRAPH"
	.align	4
	.sectionentsize	8
	.align		4
        /*0000*/ 	.word	0x00000000
	.align		4
        /*0004*/ 	.word	0xffffffff
	.align		4
        /*0008*/ 	.word	0x00000000
	.align		4
        /*000c*/ 	.word	0xfffffffe
	.align		4
        /*0010*/ 	.word	0x00000000
	.align		4
        /*0014*/ 	.word	0xfffffffd
	.align		4
        /*0018*/ 	.word	0x00000000
	.align		4
        /*001c*/ 	.word	0xfffffffc


//--------------------- .text.triton_poi_fused__unsafe_index_add_mul_sub_56 --------------------------
	.section	.text.triton_poi_fused__unsafe_index_add_mul_sub_56,"ax",@progbits
	.align	128
        .global         triton_poi_fused__unsafe_index_add_mul_sub_56
        .type           triton_poi_fused__unsafe_index_add_mul_sub_56,@function
        .size           triton_poi_fused__unsafe_index_add_mul_sub_56,(.L_x_1 - triton_poi_fused__unsafe_index_add_mul_sub_56)
        .other          triton_poi_fused__unsafe_index_add_mul_sub_56,@"STO_CUDA_ENTRY STV_DEFAULT"
triton_poi_fused__unsafe_index_add_mul_sub_56:
.text.triton_poi_fused__unsafe_index_add_mul_sub_56:
[----:B------:R-:W-:Y:S01]  /*0000*/  LDC R1, c[0x0][0x28] ;  /* 0x00000a00ff017b82 */ /* 0x000fe20000000800 */
[----:B------:R-:W1:Y:S07]  /*0010*/  S2R R0, SR_TID.X ;  /* 0x0000000000007919 */ /* 0x000e6e0000002100 */
[----:B------:R-:W2:Y:S01]  /*0020*/  LDC.64 R14, c[0x0][0x210] ;  /* 0x00008400ff0e7b82 */ /* 0x000ea20000000a00 */
[----:B------:R-:W-:Y:S01]  /*0030*/  ULDC.64 UR4, c[0x0][0x208] ;  /* 0x0000820000047ab9 */ /* 0x000fe20000000a00 */
[----:B------:R-:W-:Y:S01]  /*0040*/  ULDC.64 UR6, c[0x0][0x220] ;  /* 0x0000880000067ab9 */ /* 0x000fe20000000a00 */
[----:B------:R-:W3:Y:S05]  /*0050*/  S2R R3, SR_CTAID.X ;  /* 0x0000000000037919 */ /* 0x000eea0000002500 */
[----:B------:R-:W4:Y:S01]  /*0060*/  LDC.64 R8, c[0x0][0x218] ;  /* 0x00008600ff087b82 */ /* 0x000f220000000a00 */
[----:B-1----:R-:W-:-:S05]  /*0070*/  IMAD.SHL.U32 R0, R0, 0x2, RZ ;  /* 0x0000000200007824 */ /* 0x002fca00078e00ff */
[----:B------:R-:W-:-:S05]  /*0080*/  LOP3.LUT R0, R0, 0xfe, RZ, 0xc0, !PT ;  /* 0x000000fe00007812 */ /* 0x000fca00078ec0ff */
[----:B---3--:R-:W-:-:S05]  /*0090*/  IMAD R0, R3, 0x100, R0 ;  /* 0x0000010003007824 */ /* 0x008fca00078e0200 */
[----:B------:R-:W-:-:S04]  /*00a0*/  SHF.R.S32.HI R5, RZ, 0x1f, R0 ;  /* 0x0000001fff057819 */ /* 0x000fc80000011400 */
[----:B------:R-:W-:-:S04]  /*00b0*/  LEA.HI R2, R5, R0, RZ, 0x3 ;  /* 0x0000000005027211 */ /* 0x000fc800078f18ff */
[----:B------:R-:W-:Y:S02]  /*00c0*/  SHF.R.S32.HI R4, RZ, 0x3, R2 ;  /* 0x00000003ff047819 */ /* 0x000fe40000011402 */
[----:B------:R-:W-:Y:S02]  /*00d0*/  LOP3.LUT R7, R2, 0xfffffff8, RZ, 0xc0, !PT ;  /* 0xfffffff802077812 */ /* 0x000fe400078ec0ff */
[----:B------:R-:W-:-:S04]  /*00e0*/  LEA.HI R5, R4, R4, RZ, 0x3 ;  /* 0x0000000404057211 */ /* 0x000fc800078f18ff */
[----:B------:R-:W-:-:S05]  /*00f0*/  LOP3.LUT R5, R5, 0xfffffff8, RZ, 0xc0, !PT ;  /* 0xfffffff805057812 */ /* 0x000fca00078ec0ff */
[----:B------:R-:W-:-:S04]  /*0100*/  IMAD.IADD R5, R4, 0x1, -R5 ;  /* 0x0000000104057824 */ /* 0x000fc800078e0a05 */
[----:B--2---:R-:W-:Y:S02]  /*0110*/  IMAD.WIDE R14, R5, 0x8, R14 ;  /* 0x00000008050e7825 */ /* 0x004fe400078e020e */
[----:B------:R-:W1:Y:S04]  /*0120*/  LDC.64 R4, c[0x0][0x228] ;  /* 0x00008a00ff047b82 */ /* 0x000e680000000a00 */
[----:B------:R-:W2:Y:S01]  /*0130*/  LDG.E.EL.64 R14, desc[UR4][R14.64] ;  /* 0x000000040e0e7981 */ /* 0x000ea2000c2e1b00 */
[----:B------:R-:W-:-:S04]  /*0140*/  IMAD.IADD R12, R0, 0x1, -R7 ;  /* 0x00000001000c7824 */ /* 0x000fc800078e0a07 */
[----:B----4-:R-:W-:-:S06]  /*0150*/  IMAD.WIDE R8, R12, 0x8, R8 ;  /* 0x000000080c087825 */ /* 0x010fcc00078e0208 */
[----:B------:R-:W3:Y:S01]  /*0160*/  LDG.E.EL.128 R8, desc[UR4][R8.64] ;  /* 0x0000000408087981 */ /* 0x000ee2000c2e1d00 */
[----:B-1----:R-:W-:-:S06]  /*0170*/  IMAD.WIDE R4, R12, 0x8, R4 ;  /* 0x000000080c047825 */ /* 0x002fcc00078e0204 */
[----:B------:R-:W4:Y:S01]  /*0180*/  LDG.E.EL.128 R4, desc[UR4][R4.64] ;  /* 0x0000000404047981 */ /* 0x000f22000c2e1d00 */
[----:B------:R-:W-:-:S04]  /*0190*/  SHF.R.S32.HI R3, RZ, 0x17, R3 ;  /* 0x00000017ff037819 */ /* 0x000fc80000011403 */
[----:B------:R-:W-:-:S04]  /*01a0*/  SGXT R3, R3, 0x1 ;  /* 0x000000010303781a */ /* 0x000fc80000000200 */
[----:B------:R-:W-:Y:S02]  /*01b0*/  LEA.HI R3, R3, R0, RZ, 0x6 ;  /* 0x0000000003037211 */ /* 0x000fe400078f30ff */
[----:B--2---:R-:W-:-:S04]  /*01c0*/  SHF.R.U32.HI R13, RZ, 0x1d, R15 ;  /* 0x0000001dff0d7819 */ /* 0x004fc8000001160f */
[----:B------:R-:W-:-:S04]  /*01d0*/  LOP3.LUT R13, R13, 0x4, RZ, 0xc0, !PT ;  /* 0x000000040d0d7812 */ /* 0x000fc800078ec0ff */
[----:B------:R-:W-:Y:S02]  /*01e0*/  IADD3 R16, P0, R14, R13, RZ ;  /* 0x0000000d0e107210 */ /* 0x000fe40007f1e0ff */
[----:B---3--:R-:W-:-:S03]  /*01f0*/  SHF.R.U32.HI R19, RZ, 0x1b, R9 ;  /* 0x0000001bff137819 */ /* 0x008fc60000011609 */
[----:B------:R-:W-:Y:S01]  /*0200*/  IMAD.X R13, RZ, RZ, R15, P0 ;  /* 0x000000ffff0d7224 */ /* 0x000fe200000e060f */
[----:B------:R-:W-:Y:S01]  /*0210*/  LEA R2, P0, R8, UR6, 0x2 ;  /* 0x0000000608027c11 */ /* 0x000fe2000f8010ff */
[----:B------:R-:W-:Y:S01]  /*0220*/  IMAD.SHL.U32 R14, R16, 0x10, RZ ;  /* 0x00000010100e7824 */ /* 0x000fe200078e00ff */
[----:B------:R-:W-:Y:S02]  /*0230*/  SHF.R.U32.HI R15, RZ, 0x1b, R11 ;  /* 0x0000001bff0f7819 */ /* 0x000fe4000001160b */
[----:B------:R-:W-:Y:S02]  /*0240*/  LEA R17, P1, R10, UR6, 0x2 ;  /* 0x000000060a117c11 */ /* 0x000fe4000f8210ff */
[----:B------:R-:W-:Y:S02]  /*0250*/  LEA.HI.X R18, R8, UR7, R9, 0x2, P0 ;  /* 0x0000000708127c11 */ /* 0x000fe400080f1409 */
[----:B------:R-:W-:Y:S02]  /*0260*/  SHF.L.U64.HI R13, R16, 0x4, R13 ;  /* 0x00000004100d7819 */ /* 0x000fe4000001020d */
[----:B------:R-:W-:-:S02]  /*0270*/  LOP3.LUT R15, R15, 0x10, RZ, 0xc0, !PT ;  /* 0x000000100f0f7812 */ /* 0x000fc400078ec0ff */
[----:B----4-:R-:W-:Y:S02]  /*0280*/  LEA R9, P4, R4, UR6, 0x2 ;  /* 0x0000000604097c11 */ /* 0x010fe4000f8810ff */
[----:B------:R-:W-:Y:S02]  /*0290*/  LEA.HI.X R16, R10, UR7, R11, 0x2, P1 ;  /* 0x000000070a107c11 */ /* 0x000fe400088f140b */
[--C-:B------:R-:W-:Y:S02]  /*02a0*/  SHF.R.U32.HI R11, RZ, 0x1b, R5.reuse ;  /* 0x0000001bff0b7819 */ /* 0x100fe40000011605 */
[----:B------:R-:W-:Y:S02]  /*02b0*/  LEA.HI.X R20, R4, UR7, R5, 0x2, P4 ;  /* 0x0000000704147c11 */ /* 0x000fe4000a0f1405 */
[----:B------:R-:W1:Y:S01]  /*02c0*/  LDC.64 R4, c[0x0][0x230] ;  /* 0x00008c00ff047b82 */ /* 0x000e620000000a00 */
[----:B------:R-:W-:Y:S02]  /*02d0*/  IADD3 R8, P2, P3, R14, R17, R15 ;  /* 0x000000110e087210 */ /* 0x000fe40007b5e00f */
[----:B------:R-:W-:-:S02]  /*02e0*/  LOP3.LUT R19, R19, 0x10, RZ, 0xc0, !PT ;  /* 0x0000001013137812 */ /* 0x000fc400078ec0ff */
[----:B------:R-:W-:Y:S02]  /*02f0*/  LEA R15, P4, R6, UR6, 0x2 ;  /* 0x00000006060f7c11 */ /* 0x000fe4000f8810ff */
[----:B------:R-:W-:Y:S02]  /*0300*/  SHF.R.U32.HI R10, RZ, 0x1b, R7 ;  /* 0x0000001bff0a7819 */ /* 0x000fe40000011607 */
[----:B------:R-:W-:Y:S02]  /*0310*/  LOP3.LUT R11, R11, 0x10, RZ, 0xc0, !PT ;  /* 0x000000100b0b7812 */ /* 0x000fe400078ec0ff */
[----:B------:R-:W-:Y:S02]  /*0320*/  IADD3 R2, P0, P1, R14, R2, R19 ;  /* 0x000000020e027210 */ /* 0x000fe4000791e013 */
[----:B------:R-:W-:Y:S02]  /*0330*/  LEA.HI.X R22, R6, UR7, R7, 0x2, P4 ;  /* 0x0000000706167c11 */ /* 0x000fe4000a0f1407 */
[----:B------:R-:W-:-:S02]  /*0340*/  LOP3.LUT R7, R10, 0x10, RZ, 0xc0, !PT ;  /* 0x000000100a077812 */ /* 0x000fc400078ec0ff */
[C---:B------:R-:W-:Y:S02]  /*0350*/  IADD3 R6, P4, P5, R14.reuse, R9, R11 ;  /* 0x000000090e067210 */ /* 0x040fe40007d9e00b */
[----:B------:R-:W-:Y:S02]  /*0360*/  SHF.R.S32.HI R11, RZ, 0x6, R3 ;  /* 0x00000006ff0b7819 */ /* 0x000fe40000011403 */
[----:B------:R-:W-:Y:S02]  /*0370*/  IADD3.X R3, R13, R18, RZ, P0, P1 ;  /* 0x000000120d037210 */ /* 0x000fe400007e24ff */
[----:B------:R-:W-:Y:S01]  /*0380*/  IADD3 R10, P0, P1, R14, R15, R7 ;  /* 0x0000000f0e0a7210 */ /* 0x000fe2000791e007 */
[----:B------:R-:W-:Y:S01]  /*0390*/  IMAD.SHL.U32 R15, R11, 0x10, RZ ;  /* 0x000000100b0f7824 */ /* 0x000fe200078e00ff */
[C---:B------:R-:W-:Y:S02]  /*03a0*/  IADD3.X R9, R13.reuse, R16, RZ, P2, P3 ;  /* 0x000000100d097210 */ /* 0x040fe400017e64ff */
[----:B------:R-:W-:Y:S01]  /*03b0*/  IADD3.X R7, R13, R20, RZ, P4, P5 ;  /* 0x000000140d077210 */ /* 0x000fe200027ea4ff */
[----:B------:R-:W-:Y:S01]  /*03c0*/  IMAD.WIDE R2, R15, 0x4, R2 ;  /* 0x000000040f027825 */ /* 0x000fe200078e0202 */
[----:B------:R-:W-:-:S03]  /*03d0*/  IADD3.X R11, R13, R22, RZ, P0, P1 ;  /* 0x000000160d0b7210 */ /* 0x000fc600007e24ff */
[C---:B------:R-:W-:Y:S02]  /*03e0*/  IMAD.WIDE R8, R15.reuse, 0x4, R8 ;  /* 0x000000040f087825 */ /* 0x040fe400078e0208 */
[----:B------:R-:W2:Y:S02]  /*03f0*/  LDG.E.EL R3, desc[UR4][R2.64] ;  /* 0x0000000402037981 */ /* 0x000ea4000c2e1900 */
[C---:B------:R-:W-:Y:S02]  /*0400*/  IMAD.WIDE R6, R15.reuse, 0x4, R6 ;  /* 0x000000040f067825 */ /* 0x040fe400078e0206 */
[----:B------:R-:W3:Y:S02]  /*0410*/  LDG.E.EL R8, desc[UR4][R8.64] ;  /* 0x0000000408087981 */ /* 0x000ee4000c2e1900 */
[----:B------:R-:W-:Y:S02]  /*0420*/  IMAD.WIDE R10, R15, 0x4, R10 ;  /* 0x000000040f0a7825 */ /* 0x000fe400078e020a */
[----:B------:R-:W2:Y:S02]  /*0430*/  LDG.E.EL R6, desc[UR4][R6.64] ;  /* 0x0000000406067981 */ /* 0x000ea4000c2e1900 */
[----:B-1----:R-:W-:-:S02]  /*0440*/  IMAD.WIDE R4, R12, 0x4, R4 ;  /* 0x000000040c047825 */ /* 0x002fc400078e0204 */
[----:B------:R-:W3:Y:S01]  /*0450*/  LDG.E.EL R11, desc[UR4][R10.64] ;  /* 0x000000040a0b7981 */ /* 0x000ee2000c2e1900 */
[----:B------:R-:W1:Y:S03]  /*0460*/  LDC.64 R12, c[0x0][0x238] ;  /* 0x00008e00ff0c7b82 */ /* 0x000e660000000a00 */
[----:B------:R-:W4:Y:S01]  /*0470*/  LDG.E.EL.64 R4, desc[UR4][R4.64] ;  /* 0x0000000404047981 */ /* 0x000f22000c2e1b00 */
[----:B-1----:R-:W-:-:S04]  /*0480*/  IMAD.WIDE R12, R0, 0x4, R12 ;  /* 0x00000004000c7825 */ /* 0x002fc800078e020c */
[----:B--2---:R-:W-:Y:S01]  /*0490*/  FADD R14, -R3, R6 ;  /* 0x00000006030e7221 */ /* 0x004fe20000000100 */
[----:B---3--:R-:W-:-:S03]  /*04a0*/  FADD R15, -R8, R11 ;  /* 0x0000000b080f7221 */ /* 0x008fc60000000100 */
[----:B----4-:R-:W-:Y:S01]  /*04b0*/  FFMA R14, R4, R14, R3 ;  /* 0x0000000e040e7223 */ /* 0x010fe20000000003 */
[----:B------:R-:W-:-:S05]  /*04c0*/  FFMA R15, R5, R15, R8 ;  /* 0x0000000f050f7223 */ /* 0x000fca0000000008 */
[----:B------:R-:W-:Y:S01]  /*04d0*/  STG.E.64 desc[UR4][R12.64], R14 ;  /* 0x0000000e0c007986 */ /* 0x000fe2000c101b04 */
[----:B------:R-:W-:Y:S05]  /*04e0*/  EXIT ;  /* 0x000000000000794d */ /* 0x000fea0003800000 */
.L_x_0:
[----:B------:R-:W-:-:S00]  /*04f0*/  BRA `(.L_x_0) ;  /* 0xfffffffc00fc7947 */ /* 0x000fc0000383ffff */
[----:B------:R-:W-:-:S00]  /*0500*/  NOP ;  /* 0x0000000000007918 */ /* 0x000fc00000000000 */
[----:B------:R-:W-:-:S00]  /*0510*/  NOP ;  /* 0x0000000000007918 */ /* 0x000fc00000000000 */
[----:B------:R-:W-:-:S00]  /*0520*/  NOP ;  /* 0x0000000000007918 */ /* 0x000fc00000000000 */
[----:B------:R-:W-:-:S00]  /*0530*/  NOP ;  /* 0x0000000000007918 */ /* 0x000fc00000000000 */
[----:B------:R-:W-:-:S00]  /*0540*/  NOP ;  /* 0x0000000000007918 */ /* 0x000fc00000000000 */
[----:B------:R-:W-:-:S00]  /*0550*/  NOP ;  /* 0x0000000000007918 */ /* 0x000fc00000000000 */
[----:B------:R-:W-:-:S00]  /*0560*/  NOP ;  /* 0x0000000000007918 */ /* 0x000fc00000000000 */
[----:B------:R-:W-:-:S00]  /*0570*/  NOP ;  /* 0x0000000000007918 */ /* 0x000fc00000000000 */
.L_x_1:


//--------------------- .nv.constant0.triton_poi_fused__unsafe_index_add_mul_sub_56 --------------------------
	.section	.nv.constant0.triton_poi_fused__unsafe_index_add_mul_sub_56,"a",@progbits
	.sectionflags	@""
	.align	4
.nv.constant0.triton_poi_fused__unsafe_index_add_mul_sub_56:
	.zero		580
